//
// Generated by NVIDIA NVVM Compiler
//
// Compiler Build ID: CL-36424714
// Cuda compilation tools, release 13.0, V13.0.88
// Based on NVVM 20.0.0
//

.version 9.0
.target sm_100
.address_size 64

	// .globl	_Z8workloadPfm

.visible .entry _Z8workloadPfm(
	.param .u64 .ptr .align 1 _Z8workloadPfm_param_0,
	.param .u64 _Z8workloadPfm_param_1
)
{
	.reg .pred 	%p<12>;
	.reg .b32 	%r<12>;
	.reg .b32 	%f<8>;
	.reg .b64 	%rd<51>;
	.reg .b64 	%fd<16>;

	ld.param.u64 	%rd22, [_Z8workloadPfm_param_0];
	ld.param.u64 	%rd21, [_Z8workloadPfm_param_1];
	cvta.to.global.u64 	%rd1, %rd22;
	mov.u32 	%r2, %ctaid.x;
	mov.u32 	%r3, %ntid.x;
	mul.lo.s32 	%r1, %r2, %r3;
	mov.u32 	%r4, %nctaid.x;
	mul.lo.s32 	%r5, %r4, %r3;
	cvt.s64.s32 	%rd2, %r5;
	add.s64 	%rd23, %rd2, %rd21;
	add.s64 	%rd3, %rd23, -1;
	or.b64  	%rd24, %rd3, %rd2;
	and.b64  	%rd25, %rd24, -4294967296;
	setp.ne.s64 	%p1, %rd25, 0;
	@%p1 bra 	$L__BB0_2;
	cvt.u32.u64 	%r6, %rd2;
	cvt.u32.u64 	%r7, %rd3;
	div.u32 	%r8, %r7, %r6;
	cvt.u64.u32 	%rd46, %r8;
	bra.uni 	$L__BB0_3;
$L__BB0_2:
	div.u64 	%rd46, %rd3, %rd2;
$L__BB0_3:
	mov.u32 	%r9, %tid.x;
	add.s32 	%r10, %r1, %r9;
	setp.lt.u64 	%p2, %rd3, %rd2;
	selp.b64 	%rd26, 1, %rd46, %p2;
	cvt.s64.s32 	%rd27, %r10;
	mul.lo.s64 	%rd7, %rd26, %rd27;
	add.s32 	%r11, %r10, 1;
	cvt.s64.s32 	%rd28, %r11;
	mul.lo.s64 	%rd29, %rd26, %rd28;
	min.u64 	%rd8, %rd29, %rd21;
	setp.ge.u64 	%p3, %rd7, %rd21;
	setp.ge.s64 	%p4, %rd7, %rd8;
	or.pred  	%p5, %p3, %p4;
	@%p5 bra 	$L__BB0_13;
	sub.s64 	%rd9, %rd8, %rd7;
	cvt.rn.f64.s64 	%fd1, %rd9;
	and.b64  	%rd10, %rd9, 3;
	sub.s64 	%rd30, %rd7, %rd8;
	setp.gt.u64 	%p6, %rd30, -4;
	mov.u64 	%rd48, %rd7;
	@%p6 bra 	$L__BB0_8;
	and.b64  	%rd11, %rd9, -4;
	shl.b64 	%rd32, %rd7, 2;
	add.s64 	%rd33, %rd32, %rd1;
	add.s64 	%rd49, %rd33, 8;
	mov.b64 	%rd50, 0;
$L__BB0_6:
	.pragma "nounroll";
	mov.u64 	%rd18, %rd50;
	cvt.rn.f64.s64 	%fd2, %rd18;
	div.rn.f64 	%fd3, %fd2, %fd1;
	cvt.rn.f32.f64 	%f1, %fd3;
	st.global.f32 	[%rd49+-8], %f1;
	add.s64 	%rd34, %rd18, 1;
	cvt.rn.f64.s64 	%fd4, %rd34;
	div.rn.f64 	%fd5, %fd4, %fd1;
	cvt.rn.f32.f64 	%f2, %fd5;
	st.global.f32 	[%rd49+-4], %f2;
	add.s64 	%rd35, %rd18, 2;
	cvt.rn.f64.s64 	%fd6, %rd35;
	div.rn.f64 	%fd7, %fd6, %fd1;
	cvt.rn.f32.f64 	%f3, %fd7;
	st.global.f32 	[%rd49], %f3;
	add.s64 	%rd36, %rd18, 3;
	cvt.rn.f64.s64 	%fd8, %rd36;
	div.rn.f64 	%fd9, %fd8, %fd1;
	cvt.rn.f32.f64 	%f4, %fd9;
	st.global.f32 	[%rd49+4], %f4;
	add.s64 	%rd49, %rd49, 16;
	add.s64 	%rd50, %rd18, 4;
	setp.eq.s64 	%p7, %rd50, %rd11;
	@%p7 bra 	$L__BB0_7;
	bra.uni 	$L__BB0_6;
$L__BB0_7:
	add.s64 	%rd37, %rd18, %rd7;
	add.s64 	%rd48, %rd37, 4;
$L__BB0_8:
	setp.eq.s64 	%p8, %rd10, 0;
	@%p8 bra 	$L__BB0_13;
	setp.eq.s64 	%p9, %rd10, 1;
	@%p9 bra 	$L__BB0_11;
	sub.s64 	%rd38, %rd48, %rd7;
	cvt.rn.f64.s64 	%fd10, %rd38;
	div.rn.f64 	%fd11, %fd10, %fd1;
	cvt.rn.f32.f64 	%f5, %fd11;
	shl.b64 	%rd39, %rd48, 2;
	add.s64 	%rd40, %rd1, %rd39;
	st.global.f32 	[%rd40], %f5;
	add.s64 	%rd41, %rd38, 1;
	cvt.rn.f64.s64 	%fd12, %rd41;
	div.rn.f64 	%fd13, %fd12, %fd1;
	cvt.rn.f32.f64 	%f6, %fd13;
	st.global.f32 	[%rd40+4], %f6;
	add.s64 	%rd48, %rd48, 2;
$L__BB0_11:
	and.b64  	%rd42, %rd9, 1;
	setp.eq.b64 	%p10, %rd42, 1;
	not.pred 	%p11, %p10;
	@%p11 bra 	$L__BB0_13;
	sub.s64 	%rd43, %rd48, %rd7;
	cvt.rn.f64.s64 	%fd14, %rd43;
	div.rn.f64 	%fd15, %fd14, %fd1;
	cvt.rn.f32.f64 	%f7, %fd15;
	shl.b64 	%rd44, %rd48, 2;
	add.s64 	%rd45, %rd1, %rd44;
	st.global.f32 	[%rd45], %f7;
$L__BB0_13:
	ret;

}


// ===== COMPILED SASS (sm_100) =====

	.target	sm_100

	.elftype	@"ET_EXEC"


//--------------------- .note.nv.tkinfo           --------------------------
	.section	.note.nv.tkinfo,"",@"SHT_NOTE"
	.sectionflags	@"SHF_NOTE_NV_TKINFO"
	.tkinfo
        /*0018*/ 	.word	0x00000002
        /*0030*/ 	.string	""
        /*0030*/ 	.string	"ptxas"
        /*0030*/ 	.string	"Cuda compilation tools, release 13.0, V13.0.88"
        /*0030*/ 	.string	"Build cuda_13.0.r13.0/compiler.36424714_0"
        /*0030*/ 	.string	"-arch sm_100 -m 64 "



//--------------------- .note.nv.cuinfo           --------------------------
	.section	.note.nv.cuinfo,"",@"SHT_NOTE"
	.sectionflags	@"SHF_NOTE_NV_CUINFO"
        /*0018*/ 	.short	0x0002
        /*001a*/ 	.short	0x0064
        /*001c*/ 	.short	0x0082
	.zero		2


//--------------------- .nv.info                  --------------------------
	.section	.nv.info,"",@"SHT_CUDA_INFO"
	.align	4


	//----- nvinfo : EIATTR_REGCOUNT
	.align		4
        /*0000*/ 	.byte	0x04, 0x2f
        /*0002*/ 	.short	(.L_1 - .L_0)
	.align		4
.L_0:
        /*0004*/ 	.word	index@(_Z8workloadPfm)
        /*0008*/ 	.word	0x00000026


	//----- nvinfo : EIATTR_FRAME_SIZE
	.align		4
.L_1:
        /*000c*/ 	.byte	0x04, 0x11
        /*000e*/ 	.short	(.L_3 - .L_2)
	.align		4
.L_2:
        /*0010*/ 	.word	index@($__internal_1_$__cuda_sm20_div_u64)
        /*0014*/ 	.word	0x00000000


	//----- nvinfo : EIATTR_FRAME_SIZE
	.align		4
.L_3:
        /*0018*/ 	.byte	0x04, 0x11
        /*001a*/ 	.short	(.L_5 - .L_4)
	.align		4
.L_4:
        /*001c*/ 	.word	index@($__internal_0_$__cuda_sm20_div_rn_f64_full)
        /*0020*/ 	.word	0x00000000


	//----- nvinfo : EIATTR_FRAME_SIZE
	.align		4
.L_5:
        /*0024*/ 	.byte	0x04, 0x11
        /*0026*/ 	.short	(.L_7 - .L_6)
	.align		4
.L_6:
        /*0028*/ 	.word	index@(_Z8workloadPfm)
        /*002c*/ 	.word	0x00000000


	//----- nvinfo : EIATTR_MIN_STACK_SIZE
	.align		4
.L_7:
        /*0030*/ 	.byte	0x04, 0x12
        /*0032*/ 	.short	(.L_9 - .L_8)
	.align		4
.L_8:
        /*0034*/ 	.word	index@(_Z8workloadPfm)
        /*0038*/ 	.word	0x00000000
.L_9:


//--------------------- .nv.compat                --------------------------
	.section	.nv.compat,"",@"SHT_CUDA_COMPAT_INFO"
	.align	4
        /*0000*/ 	.byte	0x02, 0x09, 0x00, 0x00, 0x02, 0x02, 0x01, 0x00, 0x02, 0x05, 0x05, 0x00, 0x03, 0x07, 0x01, 0x01
        /*0010*/ 	.byte	0x02, 0x03, 0x00, 0x00, 0x02, 0x06, 0x01, 0x00, 0x04, 0x0b, 0x08, 0x00, 0x01, 0x00, 0x00, 0x00
        /*0020*/ 	.byte	0x00, 0x00, 0x00, 0x00


//--------------------- .nv.info._Z8workloadPfm   --------------------------
	.section	.nv.info._Z8workloadPfm,"",@"SHT_CUDA_INFO"
	.sectionflags	@""
	.align	4


	//----- nvinfo : EIATTR_CUDA_API_VERSION
	.align		4
        /*0000*/ 	.byte	0x04, 0x37
        /*0002*/ 	.short	(.L_11 - .L_10)
.L_10:
        /*0004*/ 	.word	0x00000082


	//----- nvinfo : EIATTR_KPARAM_INFO
	.align		4
.L_11:
        /*0008*/ 	.byte	0x04, 0x17
        /*000a*/ 	.short	(.L_13 - .L_12)
.L_12:
        /*000c*/ 	.word	0x00000000
        /*0010*/ 	.short	0x0001
        /*0012*/ 	.short	0x0008
        /*0014*/ 	.byte	0x00, 0xf0, 0x21, 0x00


	//----- nvinfo : EIATTR_KPARAM_INFO
	.align		4
.L_13:
        /*0018*/ 	.byte	0x04, 0x17
        /*001a*/ 	.short	(.L_15 - .L_14)
.L_14:
        /*001c*/ 	.word	0x00000000
        /*0020*/ 	.short	0x0000
        /*0022*/ 	.short	0x0000
        /*0024*/ 	.byte	0x00, 0xf5, 0x21, 0x00


	//----- nvinfo : EIATTR_SPARSE_MMA_MASK
	.align		4
.L_15:
        /*0028*/ 	.byte	0x03, 0x50
        /*002a*/ 	.short	0x0000


	//----- nvinfo : EIATTR_MAXREG_COUNT
	.align		4
        /*002c*/ 	.byte	0x03, 0x1b
        /*002e*/ 	.short	0x00ff


	//----- nvinfo : EIATTR_MERCURY_ISA_VERSION
	.align		4
        /*0030*/ 	.byte	0x03, 0x5f
        /*0032*/ 	.short	0x0101


	//----- nvinfo : EIATTR_VRC_CTA_INIT_COUNT
	.align		4
        /*0034*/ 	.byte	0x02, 0x4a
	.zero		1
	.zero		1


	//----- nvinfo : EIATTR_EXIT_INSTR_OFFSETS
	.align		4
        /*0038*/ 	.byte	0x04, 0x1c
        /*003a*/ 	.short	(.L_17 - .L_16)


	//   ....[0]....
.L_16:
        /*003c*/ 	.word	0x00000400


	//   ....[1]....
        /*0040*/ 	.word	0x00000cf0


	//   ....[2]....
        /*0044*/ 	.word	0x00001130


	//   ....[3]....
        /*0048*/ 	.word	0x00001320


	//----- nvinfo : EIATTR_CRS_STACK_SIZE
	.align		4
.L_17:
        /*004c*/ 	.byte	0x04, 0x1e
        /*004e*/ 	.short	(.L_19 - .L_18)
.L_18:
        /*0050*/ 	.word	0x00000000


	//----- nvinfo : EIATTR_CBANK_PARAM_SIZE
	.align		4
.L_19:
        /*0054*/ 	.byte	0x03, 0x19
        /*0056*/ 	.short	0x0010


	//----- nvinfo : EIATTR_PARAM_CBANK
	.align		4
        /*0058*/ 	.byte	0x04, 0x0a
        /*005a*/ 	.short	(.L_21 - .L_20)
	.align		4
.L_20:
        /*005c*/ 	.word	index@(.nv.constant0._Z8workloadPfm)
        /*0060*/ 	.short	0x0380
        /*0062*/ 	.short	0x0010


	//----- nvinfo : EIATTR_SW_WAR
	.align		4
.L_21:
        /*0064*/ 	.byte	0x04, 0x36
        /*0066*/ 	.short	(.L_23 - .L_22)
.L_22:
        /*0068*/ 	.word	0x00000008
.L_23:


//--------------------- .nv.callgraph             --------------------------
	.section	.nv.callgraph,"",@"SHT_CUDA_CALLGRAPH"
	.align	4
	.sectionentsize	8
	.align		4
        /*0000*/ 	.word	0x00000000
	.align		4
        /*0004*/ 	.word	0xffffffff
	.align		4
        /*0008*/ 	.word	0x00000000
	.align		4
        /*000c*/ 	.word	0xfffffffe
	.align		4
        /*0010*/ 	.word	0x00000000
	.align		4
        /*0014*/ 	.word	0xfffffffd
	.align		4
        /*0018*/ 	.word	0x00000000
	.align		4
        /*001c*/ 	.word	0xfffffffc


//--------------------- .text._Z8workloadPfm      --------------------------
	.section	.text._Z8workloadPfm,"ax",@progbits
	.align	128
        .global         _Z8workloadPfm
        .type           _Z8workloadPfm,@function
        .size           _Z8workloadPfm,(.L_x_29 - _Z8workloadPfm)
        .other          _Z8workloadPfm,@"STO_CUDA_ENTRY STV_DEFAULT"
_Z8workloadPfm:
.text._Z8workloadPfm:
[----:B------:R-:W-:Y:S01]  /*0000*/  LDC R1, c[0x0][0x37c] ;  /* 0x0000df00ff017b82 */ /* 0x000fe20000000800 */
[----:B------:R-:W0:Y:S07]  /*0010*/  LDCU UR5, c[0x0][0x360] ;  /* 0x00006c00ff0577ac */ /* 0x000e2e0008000800 */
[----:B------:R-:W0:Y:S08]  /*0020*/  LDC R5, c[0x0][0x370] ;  /* 0x0000dc00ff057b82 */ /* 0x000e300000000800 */
[----:B------:R-:W1:Y:S08]  /*0030*/  LDC.64 R6, c[0x0][0x388] ;  /* 0x0000e200ff067b82 */ /* 0x000e700000000a00 */
[----:B------:R-:W2:Y:S01]  /*0040*/  S2UR UR4, SR_CTAID.X ;  /* 0x00000000000479c3 */ /* 0x000ea20000002500 */
[----:B0-----:R-:W-:-:S05]  /*0050*/  IMAD R5, R5, UR5, RZ ;  /* 0x0000000505057c24 */ /* 0x001fca000f8e02ff */
[----:B------:R-:W-:Y:S02]  /*0060*/  SHF.R.S32.HI R3, RZ, 0x1f, R5 ;  /* 0x0000001fff037819 */ /* 0x000fe40000011405 */
[----:B-1----:R-:W-:-:S04]  /*0070*/  IADD3 R2, P0, PT, R5, R6, RZ ;  /* 0x0000000605027210 */ /* 0x002fc80007f1e0ff */
[----:B------:R-:W-:-:S04]  /*0080*/  IADD3 R2, P1, PT, R2, -0x1, RZ ;  /* 0xffffffff02027810 */ /* 0x000fc80007f3e0ff */
[----:B------:R-:W-:Y:S01]  /*0090*/  IADD3.X R0, PT, PT, R3, -0x1, R7, P1, P0 ;  /* 0xffffffff03007810 */ /* 0x000fe20000fe0407 */
[----:B--2---:R-:W-:-:S03]  /*00a0*/  UIMAD UR4, UR4, UR5, URZ ;  /* 0x00000005040472a4 */ /* 0x004fc6000f8e02ff */
[----:B------:R-:W-:-:S04]  /*00b0*/  LOP3.LUT R4, R0, R3, RZ, 0xfc, !PT ;  /* 0x0000000300047212 */ /* 0x000fc800078efcff */
[----:B------:R-:W-:-:S13]  /*00c0*/  ISETP.NE.U32.AND P0, PT, R4, RZ, PT ;  /* 0x000000ff0400720c */ /* 0x000fda0003f05070 */
[----:B------:R-:W-:Y:S05]  /*00d0*/  @P0 BRA `(.L_x_0) ;  /* 0x0000000000500947 */ /* 0x000fea0003800000 */
[----:B------:R-:W0:Y:S01]  /*00e0*/  I2F.U32.RP R4, R5 ;  /* 0x0000000500047306 */ /* 0x000e220000209000 */
[----:B------:R-:W-:Y:S01]  /*00f0*/  IMAD.MOV R9, RZ, RZ, -R5 ;  /* 0x000000ffff097224 */ /* 0x000fe200078e0a05 */
[----:B------:R-:W-:-:S06]  /*0100*/  ISETP.NE.U32.AND P2, PT, R5, RZ, PT ;  /* 0x000000ff0500720c */ /* 0x000fcc0003f45070 */
[----:B0-----:R-:W0:Y:S02]  /*0110*/  MUFU.RCP R4, R4 ;  /* 0x0000000400047308 */ /* 0x001e240000001000 */
[----:B0-----:R-:W-:-:S06]  /*0120*/  VIADD R6, R4, 0xffffffe ;  /* 0x0ffffffe04067836 */ /* 0x001fcc0000000000 */
[----:B------:R0:W1:Y:S02]  /*0130*/  F2I.FTZ.U32.TRUNC.NTZ R7, R6 ;  /* 0x0000000600077305 */ /* 0x000064000021f000 */
[----:B0-----:R-:W-:Y:S02]  /*0140*/  IMAD.MOV.U32 R6, RZ, RZ, RZ ;  /* 0x000000ffff067224 */ /* 0x001fe400078e00ff */
[----:B-1----:R-:W-:-:S04]  /*0150*/  IMAD R9, R9, R7, RZ ;  /* 0x0000000709097224 */ /* 0x002fc800078e02ff */
[----:B------:R-:W-:-:S06]  /*0160*/  IMAD.HI.U32 R7, R7, R9, R6 ;  /* 0x0000000907077227 */ /* 0x000fcc00078e0006 */
[----:B------:R-:W-:-:S04]  /*0170*/  IMAD.HI.U32 R6, R7, R2, RZ ;  /* 0x0000000207067227 */ /* 0x000fc800078e00ff */
[----:B------:R-:W-:Y:S02]  /*0180*/  IMAD.MOV R8, RZ, RZ, -R6 ;  /* 0x000000ffff087224 */ /* 0x000fe400078e0a06 */
[----:B------:R-:W-:Y:S02]  /*0190*/  IMAD.MOV.U32 R7, RZ, RZ, RZ ;  /* 0x000000ffff077224 */ /* 0x000fe400078e00ff */
[----:B------:R-:W-:-:S05]  /*01a0*/  IMAD R8, R5, R8, R2 ;  /* 0x0000000805087224 */ /* 0x000fca00078e0202 */
[----:B------:R-:W-:-:S13]  /*01b0*/  ISETP.GE.U32.AND P0, PT, R8, R5, PT ;  /* 0x000000050800720c */ /* 0x000fda0003f06070 */
[----:B------:R-:W-:Y:S02]  /*01c0*/  @P0 IMAD.IADD R8, R8, 0x1, -R5 ;  /* 0x0000000108080824 */ /* 0x000fe400078e0a05 */
[----:B------:R-:W-:-:S03]  /*01d0*/  @P0 VIADD R6, R6, 0x1 ;  /* 0x0000000106060836 */ /* 0x000fc60000000000 */
[----:B------:R-:W-:-:S13]  /*01e0*/  ISETP.GE.U32.AND P1, PT, R8, R5, PT ;  /* 0x000000050800720c */ /* 0x000fda0003f26070 */
[----:B------:R-:W-:Y:S01]  /*01f0*/  @P1 VIADD R6, R6, 0x1 ;  /* 0x0000000106061836 */ /* 0x000fe20000000000 */
[----:B------:R-:W-:Y:S01]  /*0200*/  @!P2 LOP3.LUT R6, RZ, R5, RZ, 0x33, !PT ;  /* 0x00000005ff06a212 */ /* 0x000fe200078e33ff */
[----:B------:R-:W-:Y:S06]  /*0210*/  BRA `(.L_x_1) ;  /* 0x0000000000107947 */ /* 0x000fec0003800000 */
.L_x_0:
[----:B------:R-:W-:-:S07]  /*0220*/  MOV R4, 0x240 ;  /* 0x0000024000047802 */ /* 0x000fce0000000f00 */
[----:B------:R-:W-:Y:S05]  /*0230*/  CALL.REL.NOINC `($__internal_1_$__cuda_sm20_div_u64) ;  /* 0x0000001400ac7944 */ /* 0x000fea0003c00000 */
[----:B------:R-:W-:Y:S02]  /*0240*/  IMAD.MOV.U32 R6, RZ, RZ, R8 ;  /* 0x000000ffff067224 */ /* 0x000fe400078e0008 */
[----:B------:R-:W-:-:S07]  /*0250*/  IMAD.MOV.U32 R7, RZ, RZ, R9 ;  /* 0x000000ffff077224 */ /* 0x000fce00078e0009 */
.L_x_1:
[----:B------:R-:W0:Y:S01]  /*0260*/  S2R R12, SR_TID.X ;  /* 0x00000000000c7919 */ /* 0x000e220000002100 */
[----:B------:R-:W-:Y:S01]  /*0270*/  ISETP.GE.U32.AND P0, PT, R2, R5, PT ;  /* 0x000000050200720c */ /* 0x000fe20003f06070 */
[----:B------:R-:W1:Y:S03]  /*0280*/  LDCU.64 UR6, c[0x0][0x388] ;  /* 0x00007100ff0677ac */ /* 0x000e660008000a00 */
[----:B------:R-:W-:-:S04]  /*0290*/  ISETP.GE.U32.AND.EX P0, PT, R0, R3, PT, P0 ;  /* 0x000000030000720c */ /* 0x000fc80003f06100 */
[----:B------:R-:W-:Y:S02]  /*02a0*/  SEL R5, R7, RZ, P0 ;  /* 0x000000ff07057207 */ /* 0x000fe40000000000 */
[----:B------:R-:W-:Y:S01]  /*02b0*/  SEL R7, R6, 0x1, P0 ;  /* 0x0000000106077807 */ /* 0x000fe20000000000 */
[----:B0-----:R-:W-:-:S04]  /*02c0*/  VIADD R12, R12, UR4 ;  /* 0x000000040c0c7c36 */ /* 0x001fc80008000000 */
[----:B------:R-:W-:-:S04]  /*02d0*/  VIADD R2, R12, 0x1 ;  /* 0x000000010c027836 */ /* 0x000fc80000000000 */
[-C--:B------:R-:W-:Y:S01]  /*02e0*/  IMAD R4, R5, R2.reuse, RZ ;  /* 0x0000000205047224 */ /* 0x080fe200078e02ff */
[----:B------:R-:W-:Y:S01]  /*02f0*/  SHF.R.S32.HI R0, RZ, 0x1f, R2 ;  /* 0x0000001fff007819 */ /* 0x000fe20000011402 */
[----:B------:R-:W-:-:S04]  /*0300*/  IMAD.WIDE.U32 R2, R7, R2, RZ ;  /* 0x0000000207027225 */ /* 0x000fc800078e00ff */
[----:B------:R-:W-:Y:S01]  /*0310*/  IMAD R9, R0, R7, R4 ;  /* 0x0000000700097224 */ /* 0x000fe200078e0204 */
[----:B-1----:R-:W-:Y:S01]  /*0320*/  ISETP.LT.U32.AND P0, PT, R2, UR6, PT ;  /* 0x0000000602007c0c */ /* 0x002fe2000bf01070 */
[-C--:B------:R-:W-:Y:S01]  /*0330*/  IMAD R5, R5, R12.reuse, RZ ;  /* 0x0000000c05057224 */ /* 0x080fe200078e02ff */
[----:B------:R-:W-:Y:S01]  /*0340*/  SHF.R.S32.HI R0, RZ, 0x1f, R12 ;  /* 0x0000001fff007819 */ /* 0x000fe2000001140c */
[----:B------:R-:W-:Y:S02]  /*0350*/  IMAD.IADD R3, R3, 0x1, R9 ;  /* 0x0000000103037824 */ /* 0x000fe400078e0209 */
[----:B------:R-:W-:-:S03]  /*0360*/  IMAD.WIDE.U32 R12, R7, R12, RZ ;  /* 0x0000000c070c7225 */ /* 0x000fc600078e00ff */
[----:B------:R-:W-:Y:S01]  /*0370*/  ISETP.LT.U32.AND.EX P0, PT, R3, UR7, PT, P0 ;  /* 0x0000000703007c0c */ /* 0x000fe2000bf01100 */
[----:B------:R-:W-:Y:S01]  /*0380*/  IMAD R5, R0, R7, R5 ;  /* 0x0000000700057224 */ /* 0x000fe200078e0205 */
[----:B------:R-:W-:Y:S02]  /*0390*/  ISETP.GE.U32.AND P1, PT, R12, UR6, PT ;  /* 0x000000060c007c0c */ /* 0x000fe4000bf26070 */
[----:B------:R-:W-:Y:S01]  /*03a0*/  SEL R7, R2, UR6, P0 ;  /* 0x0000000602077c07 */ /* 0x000fe20008000000 */
[----:B------:R-:W-:Y:S01]  /*03b0*/  IMAD.IADD R0, R13, 0x1, R5 ;  /* 0x000000010d007824 */ /* 0x000fe200078e0205 */
[----:B------:R-:W-:Y:S02]  /*03c0*/  SEL R3, R3, UR7, P0 ;  /* 0x0000000703037c07 */ /* 0x000fe40008000000 */
[----:B------:R-:W-:-:S04]  /*03d0*/  ISETP.GE.U32.AND P0, PT, R12, R7, PT ;  /* 0x000000070c00720c */ /* 0x000fc80003f06070 */
[----:B------:R-:W-:-:S04]  /*03e0*/  ISETP.GE.AND.EX P0, PT, R0, R3, PT, P0 ;  /* 0x000000030000720c */ /* 0x000fc80003f06300 */
[----:B------:R-:W-:-:S13]  /*03f0*/  ISETP.GE.U32.OR.EX P0, PT, R0, UR7, P0, P1 ;  /* 0x0000000700007c0c */ /* 0x000fda0008706510 */
[----:B------:R-:W-:Y:S05]  /*0400*/  @P0 EXIT ;  /* 0x000000000000094d */ /* 0x000fea0003800000 */
[CC--:B------:R-:W-:Y:S01]  /*0410*/  IADD3 R10, P0, PT, R7.reuse, -R12.reuse, RZ ;  /* 0x8000000c070a7210 */ /* 0x0c0fe20007f1e0ff */
[----:B------:R-:W0:Y:S01]  /*0420*/  LDCU.64 UR4, c[0x0][0x358] ;  /* 0x00006b00ff0477ac */ /* 0x000e220008000a00 */
[----:B------:R-:W-:Y:S01]  /*0430*/  IADD3 R2, P1, PT, -R7, R12, RZ ;  /* 0x0000000c07027210 */ /* 0x000fe20007f3e1ff */
[----:B------:R-:W-:Y:S01]  /*0440*/  BSSY.RECONVERGENT B0, `(.L_x_2) ;  /* 0x0000088000007945 */ /* 0x000fe20003800200 */
[----:B------:R-:W-:Y:S01]  /*0450*/  IMAD.MOV.U32 R35, RZ, RZ, R12 ;  /* 0x000000ffff237224 */ /* 0x000fe200078e000c */
[----:B------:R-:W-:Y:S01]  /*0460*/  LOP3.LUT R5, R10, 0x3, RZ, 0xc0, !PT ;  /* 0x000000030a057812 */ /* 0x000fe200078ec0ff */
[--C-:B------:R-:W-:Y:S01]  /*0470*/  IMAD.X R11, R3, 0x1, ~R0.reuse, P0 ;  /* 0x00000001030b7824 */ /* 0x100fe200000e0e00 */
[----:B------:R-:W-:Y:S01]  /*0480*/  ISETP.GT.U32.AND P0, PT, R2, -0x4, PT ;  /* 0xfffffffc0200780c */ /* 0x000fe20003f04070 */
[----:B------:R-:W-:Y:S02]  /*0490*/  IMAD.X R2, R0, 0x1, ~R3, P1 ;  /* 0x0000000100027824 */ /* 0x000fe400008e0e03 */
[----:B------:R1:W2:Y:S01]  /*04a0*/  I2F.F64.S64 R8, R10 ;  /* 0x0000000a00087312 */ /* 0x0002a20000301c00 */
[----:B------:R-:W-:-:S02]  /*04b0*/  IMAD.MOV.U32 R7, RZ, RZ, R0 ;  /* 0x000000ffff077224 */ /* 0x000fc400078e0000 */
[----:B------:R-:W-:-:S13]  /*04c0*/  ISETP.GT.U32.AND.EX P0, PT, R2, -0x1, PT, P0 ;  /* 0xffffffff0200780c */ /* 0x000fda0003f04100 */
[----:B012---:R-:W-:Y:S05]  /*04d0*/  @P0 BRA `(.L_x_3) ;  /* 0x0000000400f80947 */ /* 0x007fea0003800000 */
[----:B------:R-:W0:Y:S01]  /*04e0*/  LDCU.64 UR6, c[0x0][0x380] ;  /* 0x00007000ff0677ac */ /* 0x000e220008000a00 */
[----:B------:R-:W-:Y:S01]  /*04f0*/  BSSY.RECONVERGENT B1, `(.L_x_4) ;  /* 0x000007a000017945 */ /* 0x000fe20003800200 */
[----:B------:R-:W-:Y:S01]  /*0500*/  LOP3.LUT R30, R10, 0xfffffffc, RZ, 0xc0, !PT ;  /* 0xfffffffc0a1e7812 */ /* 0x000fe200078ec0ff */
[----:B------:R-:W-:Y:S02]  /*0510*/  IMAD.MOV.U32 R31, RZ, RZ, RZ ;  /* 0x000000ffff1f7224 */ /* 0x000fe400078e00ff */
[----:B------:R-:W-:Y:S01]  /*0520*/  IMAD.MOV.U32 R33, RZ, RZ, RZ ;  /* 0x000000ffff217224 */ /* 0x000fe200078e00ff */
[----:B0-----:R-:W-:-:S04]  /*0530*/  LEA R4, P0, R12, UR6, 0x2 ;  /* 0x000000060c047c11 */ /* 0x001fc8000f8010ff */
[----:B------:R-:W-:Y:S02]  /*0540*/  IADD3 R4, P1, PT, R4, 0x8, RZ ;  /* 0x0000000804047810 */ /* 0x000fe40007f3e0ff */
[----:B------:R-:W-:-:S05]  /*0550*/  LEA.HI.X R19, R12, UR7, R0, 0x2, P0 ;  /* 0x000000070c137c11 */ /* 0x000fca00080f1400 */
[----:B------:R-:W-:-:S07]  /*0560*/  IMAD.X R19, RZ, RZ, R19, P1 ;  /* 0x000000ffff137224 */ /* 0x000fce00008e0613 */
.L_x_13:
[----:B0-----:R-:W0:Y:S01]  /*0570*/  MUFU.RCP64H R3, R9 ;  /* 0x0000000900037308 */ /* 0x001e220000001800 */
[----:B------:R-:W-:Y:S01]  /*0580*/  IMAD.MOV.U32 R2, RZ, RZ, 0x1 ;  /* 0x00000001ff027424 */ /* 0x000fe200078e00ff */
[----:B------:R-:W-:Y:S01]  /*0590*/  BSSY.RECONVERGENT B2, `(.L_x_5) ;  /* 0x0000019000027945 */ /* 0x000fe20003800200 */
[--C-:B------:R-:W-:Y:S02]  /*05a0*/  IMAD.MOV.U32 R32, RZ, RZ, R31.reuse ;  /* 0x000000ffff207224 */ /* 0x100fe400078e001f */
[----:B------:R-:W-:-:S03]  /*05b0*/  IMAD.MOV.U32 R35, RZ, RZ, R31 ;  /* 0x000000ffff237224 */ /* 0x000fc600078e001f */
[----:B------:R-:W1:Y:S01]  /*05c0*/  I2F.F64.S64 R20, R32 ;  /* 0x0000002000147312 */ /* 0x000e620000301c00 */
[----:B0-----:R-:W-:Y:S01]  /*05d0*/  DFMA R6, -R8, R2, 1 ;  /* 0x3ff000000806742b */ /* 0x001fe20000000102 */
[----:B-1----:R-:W-:-:S07]  /*05e0*/  FSETP.GEU.AND P1, PT, |R21|, 6.5827683646048100446e-37, PT ;  /* 0x036000001500780b */ /* 0x002fce0003f2e200 */
[----:B------:R-:W-:-:S08]  /*05f0*/  DFMA R6, R6, R6, R6 ;  /* 0x000000060606722b */ /* 0x000fd00000000006 */
[----:B------:R-:W-:-:S08]  /*0600*/  DFMA R6, R2, R6, R2 ;  /* 0x000000060206722b */ /* 0x000fd00000000002 */
[----:B------:R-:W-:-:S08]  /*0610*/  DFMA R2, -R8, R6, 1 ;  /* 0x3ff000000802742b */ /* 0x000fd00000000106 */
[----:B------:R-:W-:-:S08]  /*0620*/  DFMA R2, R6, R2, R6 ;  /* 0x000000020602722b */ /* 0x000fd00000000006 */
[----:B------:R-:W-:-:S08]  /*0630*/  DMUL R6, R20, R2 ;  /* 0x0000000214067228 */ /* 0x000fd00000000000 */
[----:B------:R-:W-:-:S08]  /*0640*/  DFMA R14, -R8, R6, R20 ;  /* 0x00000006080e722b */ /* 0x000fd00000000114 */
[----:B------:R-:W-:Y:S01]  /*0650*/  DFMA R2, R2, R14, R6 ;  /* 0x0000000e0202722b */ /* 0x000fe20000000006 */
[----:B------:R-:W-:Y:S01]  /*0660*/  IMAD.MOV.U32 R7, RZ, RZ, R33 ;  /* 0x000000ffff077224 */ /* 0x000fe200078e0021 */
[----:B------:R-:W-:Y:S01]  /*0670*/  MOV R15, R19 ;  /* 0x00000013000f7202 */ /* 0x000fe20000000f00 */
[----:B------:R-:W-:-:S07]  /*0680*/  IMAD.MOV.U32 R14, RZ, RZ, R4 ;  /* 0x000000ffff0e7224 */ /* 0x000fce00078e0004 */
[----:B------:R-:W-:-:S05]  /*0690*/  FFMA R6, RZ, R9, R3 ;  /* 0x00000009ff067223 */ /* 0x000fca0000000003 */
[----:B------:R-:W-:-:S13]  /*06a0*/  FSETP.GT.AND P0, PT, |R6|, 1.469367938527859385e-39, PT ;  /* 0x001000000600780b */ /* 0x000fda0003f04200 */
[----:B------:R-:W-:Y:S05]  /*06b0*/  @P0 BRA P1, `(.L_x_6) ;  /* 0x0000000000180947 */ /* 0x000fea0000800000 */
[----:B------:R-:W-:Y:S01]  /*06c0*/  IMAD.MOV.U32 R18, RZ, RZ, R8 ;  /* 0x000000ffff127224 */ /* 0x000fe200078e0008 */
[----:B------:R-:W-:Y:S01]  /*06d0*/  MOV R2, 0x700 ;  /* 0x0000070000027802 */ /* 0x000fe20000000f00 */
[----:B------:R-:W-:-:S07]  /*06e0*/  IMAD.MOV.U32 R19, RZ, RZ, R9 ;  /* 0x000000ffff137224 */ /* 0x000fce00078e0009 */
[----:B------:R-:W-:Y:S05]  /*06f0*/  CALL.REL.NOINC `($__internal_0_$__cuda_sm20_div_rn_f64_full) ;  /* 0x0000000c000c7944 */ /* 0x000fea0003c00000 */
[----:B------:R-:W-:Y:S02]  /*0700*/  IMAD.MOV.U32 R2, RZ, RZ, R16 ;  /* 0x000000ffff027224 */ /* 0x000fe400078e0010 */
[----:B------:R-:W-:-:S07]  /*0710*/  IMAD.MOV.U32 R3, RZ, RZ, R17 ;  /* 0x000000ffff037224 */ /* 0x000fce00078e0011 */
.L_x_6:
[----:B------:R-:W-:Y:S05]  /*0720*/  BSYNC.RECONVERGENT B2 ;  /* 0x0000000000027941 */ /* 0x000fea0003800200 */
.L_x_5:
[----:B------:R-:W0:Y:S01]  /*0730*/  MUFU.RCP64H R17, R9 ;  /* 0x0000000900117308 */ /* 0x000e220000001800 */
[----:B------:R-:W-:Y:S01]  /*0740*/  IMAD.MOV.U32 R16, RZ, RZ, 0x1 ;  /* 0x00000001ff107424 */ /* 0x000fe200078e00ff */
[----:B------:R-:W-:Y:S01]  /*0750*/  IADD3 R20, P0, PT, R31, 0x1, RZ ;  /* 0x000000011f147810 */ /* 0x000fe20007f1e0ff */
[----:B------:R-:W-:Y:S04]  /*0760*/  BSSY.RECONVERGENT B2, `(.L_x_7) ;  /* 0x0000015000027945 */ /* 0x000fe80003800200 */
[----:B------:R-:W-:Y:S01]  /*0770*/  IMAD.X R21, RZ, RZ, R33, P0 ;  /* 0x000000ffff157224 */ /* 0x000fe200000e0621 */
[----:B------:R-:W1:Y:S08]  /*0780*/  F2F.F32.F64 R3, R2 ;  /* 0x0000000200037310 */ /* 0x000e700000301000 */
[----:B------:R-:W2:Y:S01]  /*0790*/  I2F.F64.S64 R20, R20 ;  /* 0x0000001400147312 */ /* 0x000ea20000301c00 */
[----:B0-----:R-:W-:Y:S01]  /*07a0*/  DFMA R18, -R8, R16, 1 ;  /* 0x3ff000000812742b */ /* 0x001fe20000000110 */
[----:B-1----:R0:W-:Y:S07]  /*07b0*/  STG.E desc[UR4][R14.64+-0x8], R3 ;  /* 0xfffff8030e007986 */ /* 0x0021ee000c101904 */
[----:B------:R-:W-:Y:S01]  /*07c0*/  DFMA R18, R18, R18, R18 ;  /* 0x000000121212722b */ /* 0x000fe20000000012 */
[----:B--2---:R-:W-:-:S07]  /*07d0*/  FSETP.GEU.AND P1, PT, |R21|, 6.5827683646048100446e-37, PT ;  /* 0x036000001500780b */ /* 0x004fce0003f2e200 */
[----:B------:R-:W-:-:S08]  /*07e0*/  DFMA R18, R16, R18, R16 ;  /* 0x000000121012722b */ /* 0x000fd00000000010 */
[----:B------:R-:W-:-:S08]  /*07f0*/  DFMA R16, -R8, R18, 1 ;  /* 0x3ff000000810742b */ /* 0x000fd00000000112 */
[----:B------:R-:W-:-:S08]  /*0800*/  DFMA R22, R18, R16, R18 ;  /* 0x000000101216722b */ /* 0x000fd00000000012 */
[----:B------:R-:W-:-:S08]  /*0810*/  DMUL R16, R22, R20 ;  /* 0x0000001416107228 */ /* 0x000fd00000000000 */
[----:B------:R-:W-:-:S08]  /*0820*/  DFMA R18, -R8, R16, R20 ;  /* 0x000000100812722b */ /* 0x000fd00000000114 */
[----:B------:R-:W-:-:S10]  /*0830*/  DFMA R16, R22, R18, R16 ;  /* 0x000000121610722b */ /* 0x000fd40000000010 */
[----:B------:R-:W-:-:S05]  /*0840*/  FFMA R4, RZ, R9, R17 ;  /* 0x00000009ff047223 */ /* 0x000fca0000000011 */
[----:B------:R-:W-:-:S13]  /*0850*/  FSETP.GT.AND P0, PT, |R4|, 1.469367938527859385e-39, PT ;  /* 0x001000000400780b */ /* 0x000fda0003f04200 */
[----:B0-----:R-:W-:Y:S05]  /*0860*/  @P0 BRA P1, `(.L_x_8) ;  /* 0x0000000000100947 */ /* 0x001fea0000800000 */
[----:B------:R-:W-:Y:S01]  /*0870*/  IMAD.MOV.U32 R18, RZ, RZ, R8 ;  /* 0x000000ffff127224 */ /* 0x000fe200078e0008 */
[----:B------:R-:W-:Y:S01]  /*0880*/  MOV R2, 0x8b0 ;  /* 0x000008b000027802 */ /* 0x000fe20000000f00 */
[----:B------:R-:W-:-:S07]  /*0890*/  IMAD.MOV.U32 R19, RZ, RZ, R9 ;  /* 0x000000ffff137224 */ /* 0x000fce00078e0009 */
[----:B------:R-:W-:Y:S05]  /*08a0*/  CALL.REL.NOINC `($__internal_0_$__cuda_sm20_div_rn_f64_full) ;  /* 0x0000000800a07944 */ /* 0x000fea0003c00000 */
.L_x_8:
[----:B------:R-:W-:Y:S05]  /*08b0*/  BSYNC.RECONVERGENT B2 ;  /* 0x0000000000027941 */ /* 0x000fea0003800200 */
.L_x_7:
        /* <DEDUP_REMOVED lines=24> */
[----:B------:R-:W-:Y:S02]  /*0a40*/  IMAD.MOV.U32 R2, RZ, RZ, R16 ;  /* 0x000000ffff027224 */ /* 0x000fe400078e0010 */
[----:B------:R-:W-:-:S07]  /*0a50*/  IMAD.MOV.U32 R3, RZ, RZ, R17 ;  /* 0x000000ffff037224 */ /* 0x000fce00078e0011 */
.L_x_10:
[----:B------:R-:W-:Y:S05]  /*0a60*/  BSYNC.RECONVERGENT B2 ;  /* 0x0000000000027941 */ /* 0x000fea0003800200 */
.L_x_9:
        /* <DEDUP_REMOVED lines=24> */
.L_x_12:
[----:B------:R-:W-:Y:S05]  /*0bf0*/  BSYNC.RECONVERGENT B2 ;  /* 0x0000000000027941 */ /* 0x000fea0003800200 */
.L_x_11:
[----:B------:R-:W0:Y:S01]  /*0c00*/  F2F.F32.F64 R17, R16 ;  /* 0x0000001000117310 */ /* 0x000e220000301000 */
[----:B------:R-:W-:Y:S02]  /*0c10*/  IADD3 R31, P0, PT, R31, 0x4, RZ ;  /* 0x000000041f1f7810 */ /* 0x000fe40007f1e0ff */
[----:B------:R-:W-:-:S03]  /*0c20*/  IADD3 R4, P1, PT, R14, 0x10, RZ ;  /* 0x000000100e047810 */ /* 0x000fc60007f3e0ff */
[----:B------:R-:W-:Y:S01]  /*0c30*/  IMAD.X R33, RZ, RZ, R33, P0 ;  /* 0x000000ffff217224 */ /* 0x000fe200000e0621 */
[----:B------:R-:W-:Y:S01]  /*0c40*/  ISETP.NE.U32.AND P0, PT, R31, R30, PT ;  /* 0x0000001e1f00720c */ /* 0x000fe20003f05070 */
[----:B------:R-:W-:-:S03]  /*0c50*/  IMAD.X R19, RZ, RZ, R15, P1 ;  /* 0x000000ffff137224 */ /* 0x000fc600008e060f */
[----:B------:R-:W-:Y:S01]  /*0c60*/  ISETP.NE.AND.EX P0, PT, R33, R11, PT, P0 ;  /* 0x0000000b2100720c */ /* 0x000fe20003f05300 */
[----:B0-----:R0:W-:-:S12]  /*0c70*/  STG.E desc[UR4][R14.64+0x4], R17 ;  /* 0x000004110e007986 */ /* 0x0011d8000c101904 */
[----:B------:R-:W-:Y:S05]  /*0c80*/  @P0 BRA `(.L_x_13) ;  /* 0xfffffff800380947 */ /* 0x000fea000383ffff */
[----:B------:R-:W-:Y:S05]  /*0c90*/  BSYNC.RECONVERGENT B1 ;  /* 0x0000000000017941 */ /* 0x000fea0003800200 */
.L_x_4:
[----:B------:R-:W-:-:S04]  /*0ca0*/  IADD3 R35, P0, P1, R35, 0x4, R12 ;  /* 0x0000000423237810 */ /* 0x000fc8000791e00c */
[----:B------:R-:W-:-:S09]  /*0cb0*/  IADD3.X R7, PT, PT, R7, RZ, R0, P0, P1 ;  /* 0x000000ff07077210 */ /* 0x000fd200007e2400 */
.L_x_3:
[----:B------:R-:W-:Y:S05]  /*0cc0*/  BSYNC.RECONVERGENT B0 ;  /* 0x0000000000007941 */ /* 0x000fea0003800200 */
.L_x_2:
[----:B------:R-:W-:-:S04]  /*0cd0*/  ISETP.NE.U32.AND P0, PT, R5, RZ, PT ;  /* 0x000000ff0500720c */ /* 0x000fc80003f05070 */
[----:B------:R-:W-:-:S13]  /*0ce0*/  ISETP.NE.AND.EX P0, PT, RZ, RZ, PT, P0 ;  /* 0x000000ffff00720c */ /* 0x000fda0003f05300 */
[----:B------:R-:W-:Y:S05]  /*0cf0*/  @!P0 EXIT ;  /* 0x000000000000894d */ /* 0x000fea0003800000 */
[----:B------:R-:W-:Y:S01]  /*0d00*/  ISETP.NE.U32.AND P0, PT, R5, 0x1, PT ;  /* 0x000000010500780c */ /* 0x000fe20003f05070 */
[----:B------:R-:W-:Y:S03]  /*0d10*/  BSSY.RECONVERGENT B0, `(.L_x_14) ;  /* 0x000003e000007945 */ /* 0x000fe60003800200 */
[----:B------:R-:W-:-:S13]  /*0d20*/  ISETP.NE.AND.EX P0, PT, RZ, RZ, PT, P0 ;  /* 0x000000ffff00720c */ /* 0x000fda0003f05300 */
[----:B------:R-:W-:Y:S05]  /*0d30*/  @!P0 BRA `(.L_x_15) ;  /* 0x0000000000ec8947 */ /* 0x000fea0003800000 */
[----:B------:R-:W1:Y:S01]  /*0d40*/  MUFU.RCP64H R3, R9 ;  /* 0x0000000900037308 */ /* 0x000e620000001800 */
[----:B------:R-:W-:Y:S01]  /*0d50*/  MOV R2, 0x1 ;  /* 0x0000000100027802 */ /* 0x000fe20000000f00 */
[----:B------:R-:W-:Y:S01]  /*0d60*/  BSSY.RECONVERGENT B1, `(.L_x_16) ;  /* 0x0000016000017945 */ /* 0x000fe20003800200 */
[----:B0-----:R-:W-:-:S05]  /*0d70*/  IADD3 R14, P0, PT, R35, -R12, RZ ;  /* 0x8000000c230e7210 */ /* 0x001fca0007f1e0ff */
[----:B------:R-:W-:-:S04]  /*0d80*/  IMAD.X R15, R7, 0x1, ~R0, P0 ;  /* 0x00000001070f7824 */ /* 0x000fc800000e0e00 */
[----:B------:R-:W0:Y:S01]  /*0d90*/  I2F.F64.S64 R20, R14 ;  /* 0x0000000e00147312 */ /* 0x000e220000301c00 */
[----:B-1----:R-:W-:-:S08]  /*0da0*/  DFMA R4, -R8, R2, 1 ;  /* 0x3ff000000804742b */ /* 0x002fd00000000102 */
[----:B------:R-:W-:Y:S01]  /*0db0*/  DFMA R4, R4, R4, R4 ;  /* 0x000000040404722b */ /* 0x000fe20000000004 */
[----:B0-----:R-:W-:-:S07]  /*0dc0*/  FSETP.GEU.AND P1, PT, |R21|, 6.5827683646048100446e-37, PT ;  /* 0x036000001500780b */ /* 0x001fce0003f2e200 */
        /* <DEDUP_REMOVED lines=15> */
.L_x_17:
[----:B------:R-:W-:Y:S05]  /*0ec0*/  BSYNC.RECONVERGENT B1 ;  /* 0x0000000000017941 */ /* 0x000fea0003800200 */
.L_x_16:
[----:B------:R-:W0:Y:S01]  /*0ed0*/  MUFU.RCP64H R5, R9 ;  /* 0x0000000900057308 */ /* 0x000e220000001800 */
[----:B------:R-:W-:Y:S01]  /*0ee0*/  IMAD.MOV.U32 R4, RZ, RZ, 0x1 ;  /* 0x00000001ff047424 */ /* 0x000fe200078e00ff */
[----:B------:R-:W-:Y:S01]  /*0ef0*/  IADD3 R18, P0, PT, R14, 0x1, RZ ;  /* 0x000000010e127810 */ /* 0x000fe20007f1e0ff */
[----:B------:R-:W1:Y:S01]  /*0f00*/  LDCU.64 UR6, c[0x0][0x380] ;  /* 0x00007000ff0677ac */ /* 0x000e620008000a00 */
[----:B------:R-:W-:Y:S03]  /*0f10*/  BSSY.RECONVERGENT B1, `(.L_x_18) ;  /* 0x0000019000017945 */ /* 0x000fe60003800200 */
[----:B------:R-:W-:Y:S01]  /*0f20*/  IMAD.X R19, RZ, RZ, R15, P0 ;  /* 0x000000ffff137224 */ /* 0x000fe200000e060f */
[----:B------:R-:W2:Y:S08]  /*0f30*/  F2F.F32.F64 R3, R2 ;  /* 0x0000000200037310 */ /* 0x000eb00000301000 */
[----:B------:R-:W3:Y:S01]  /*0f40*/  I2F.F64.S64 R20, R18 ;  /* 0x0000001200147312 */ /* 0x000ee20000301c00 */
[----:B0-----:R-:W-:Y:S01]  /*0f50*/  DFMA R16, -R8, R4, 1 ;  /* 0x3ff000000810742b */ /* 0x001fe20000000104 */
[----:B-1----:R-:W-:-:S07]  /*0f60*/  LEA R14, P0, R35, UR6, 0x2 ;  /* 0x00000006230e7c11 */ /* 0x002fce000f8010ff */
[----:B------:R-:W-:Y:S01]  /*0f70*/  DFMA R16, R16, R16, R16 ;  /* 0x000000101010722b */ /* 0x000fe20000000010 */
[----:B------:R-:W-:-:S05]  /*0f80*/  LEA.HI.X R15, R35, UR7, R7, 0x2, P0 ;  /* 0x00000007230f7c11 */ /* 0x000fca00080f1407 */
[----:B--2---:R0:W-:Y:S01]  /*0f90*/  STG.E desc[UR4][R14.64], R3 ;  /* 0x000000030e007986 */ /* 0x0041e2000c101904 */
[----:B---3--:R-:W-:Y:S01]  /*0fa0*/  FSETP.GEU.AND P1, PT, |R21|, 6.5827683646048100446e-37, PT ;  /* 0x036000001500780b */ /* 0x008fe20003f2e200 */
        /* <DEDUP_REMOVED lines=15> */
.L_x_19:
[----:B------:R-:W-:Y:S05]  /*10a0*/  BSYNC.RECONVERGENT B1 ;  /* 0x0000000000017941 */ /* 0x000fea0003800200 */
.L_x_18:
[----:B------:R-:W0:Y:S01]  /*10b0*/  F2F.F32.F64 R5, R4 ;  /* 0x0000000400057310 */ /* 0x000e220000301000 */
[----:B------:R-:W-:-:S05]  /*10c0*/  IADD3 R35, P0, PT, R35, 0x2, RZ ;  /* 0x0000000223237810 */ /* 0x000fca0007f1e0ff */
[----:B------:R-:W-:Y:S01]  /*10d0*/  IMAD.X R7, RZ, RZ, R7, P0 ;  /* 0x000000ffff077224 */ /* 0x000fe200000e0607 */
[----:B0-----:R1:W-:Y:S07]  /*10e0*/  STG.E desc[UR4][R14.64+0x4], R5 ;  /* 0x000004050e007986 */ /* 0x0013ee000c101904 */
.L_x_15:
[----:B------:R-:W-:Y:S05]  /*10f0*/  BSYNC.RECONVERGENT B0 ;  /* 0x0000000000007941 */ /* 0x000fea0003800200 */
.L_x_14:
[----:B------:R-:W-:-:S04]  /*1100*/  LOP3.LUT R10, R10, 0x1, RZ, 0xc0, !PT ;  /* 0x000000010a0a7812 */ /* 0x000fc800078ec0ff */
[----:B------:R-:W-:-:S04]  /*1110*/  ISETP.NE.U32.AND P0, PT, R10, 0x1, PT ;  /* 0x000000010a00780c */ /* 0x000fc80003f05070 */
[----:B------:R-:W-:-:S13]  /*1120*/  ISETP.NE.U32.AND.EX P0, PT, RZ, RZ, PT, P0 ;  /* 0x000000ffff00720c */ /* 0x000fda0003f05100 */
[----:B------:R-:W-:Y:S05]  /*1130*/  @P0 EXIT ;  /* 0x000000000000094d */ /* 0x000fea0003800000 */
[----:B------:R-:W1:Y:S01]  /*1140*/  MUFU.RCP64H R3, R9 ;  /* 0x0000000900037308 */ /* 0x000e620000001800 */
[----:B------:R-:W-:Y:S01]  /*1150*/  IMAD.MOV.U32 R2, RZ, RZ, 0x1 ;  /* 0x00000001ff027424 */ /* 0x000fe200078e00ff */
[----:B------:R-:W-:Y:S01]  /*1160*/  IADD3 R10, P0, PT, R35, -R12, RZ ;  /* 0x8000000c230a7210 */ /* 0x000fe20007f1e0ff */
[----:B------:R-:W-:Y:S04]  /*1170*/  BSSY.RECONVERGENT B0, `(.L_x_20) ;  /* 0x0000015000007945 */ /* 0x000fe80003800200 */
[----:B------:R-:W-:-:S04]  /*1180*/  IMAD.X R11, R7, 0x1, ~R0, P0 ;  /* 0x00000001070b7824 */ /* 0x000fc800000e0e00 */
[----:B------:R-:W2:Y:S01]  /*1190*/  I2F.F64.S64 R20, R10 ;  /* 0x0000000a00147312 */ /* 0x000ea20000301c00 */
[----:B-1----:R-:W-:-:S08]  /*11a0*/  DFMA R4, -R8, R2, 1 ;  /* 0x3ff000000804742b */ /* 0x002fd00000000102 */
        /* <DEDUP_REMOVED lines=14> */
[----:B0-----:R-:W-:Y:S05]  /*1290*/  CALL.REL.NOINC `($__internal_0_$__cuda_sm20_div_rn_f64_full) ;  /* 0x0000000000247944 */ /* 0x001fea0003c00000 */
[----:B------:R-:W-:Y:S02]  /*12a0*/  IMAD.MOV.U32 R2, RZ, RZ, R16 ;  /* 0x000000ffff027224 */ /* 0x000fe400078e0010 */
[----:B------:R-:W-:-:S07]  /*12b0*/  IMAD.MOV.U32 R3, RZ, RZ, R17 ;  /* 0x000000ffff037224 */ /* 0x000fce00078e0011 */
.L_x_21:
[----:B------:R-:W-:Y:S05]  /*12c0*/  BSYNC.RECONVERGENT B0 ;  /* 0x0000000000007941 */ /* 0x000fea0003800200 */
.L_x_20:
[----:B------:R-:W1:Y:S01]  /*12d0*/  LDCU.64 UR6, c[0x0][0x380] ;  /* 0x00007000ff0677ac */ /* 0x000e620008000a00 */
[----:B------:R-:W2:Y:S01]  /*12e0*/  F2F.F32.F64 R3, R2 ;  /* 0x0000000200037310 */ /* 0x000ea20000301000 */
[----:B-1----:R-:W-:-:S04]  /*12f0*/  LEA R4, P0, R35, UR6, 0x2 ;  /* 0x0000000623047c11 */ /* 0x002fc8000f8010ff */
[----:B------:R-:W-:-:S05]  /*1300*/  LEA.HI.X R5, R35, UR7, R7, 0x2, P0 ;  /* 0x0000000723057c11 */ /* 0x000fca00080f1407 */
[----:B--2---:R-:W-:Y:S01]  /*1310*/  STG.E desc[UR4][R4.64], R3 ;  /* 0x0000000304007986 */ /* 0x004fe2000c101904 */
[----:B------:R-:W-:Y:S05]  /*1320*/  EXIT ;  /* 0x000000000000794d */ /* 0x000fea0003800000 */
        .weak           $__internal_0_$__cuda_sm20_div_rn_f64_full
        .type           $__internal_0_$__cuda_sm20_div_rn_f64_full,@function
        .size           $__internal_0_$__cuda_sm20_div_rn_f64_full,($__internal_1_$__cuda_sm20_div_u64 - $__internal_0_$__cuda_sm20_div_rn_f64_full)
$__internal_0_$__cuda_sm20_div_rn_f64_full:
[C---:B------:R-:W-:Y:S01]  /*1330*/  FSETP.GEU.AND P0, PT, |R19|.reuse, 1.469367938527859385e-39, PT ;  /* 0x001000001300780b */ /* 0x040fe20003f0e200 */
[----:B------:R-:W-:Y:S01]  /*1340*/  IMAD.MOV.U32 R22, RZ, RZ, 0x1 ;  /* 0x00000001ff167424 */ /* 0x000fe200078e00ff */
[----:B------:R-:W-:Y:S01]  /*1350*/  LOP3.LUT R16, R19, 0x800fffff, RZ, 0xc0, !PT ;  /* 0x800fffff13107812 */ /* 0x000fe200078ec0ff */
[----:B------:R-:W-:Y:S01]  /*1360*/  BSSY.RECONVERGENT B3, `(.L_x_22) ;  /* 0x0000054000037945 */ /* 0x000fe20003800200 */
[C---:B------:R-:W-:Y:S02]  /*1370*/  FSETP.GEU.AND P2, PT, |R21|.reuse, 1.469367938527859385e-39, PT ;  /* 0x001000001500780b */ /* 0x040fe40003f4e200 */
[----:B------:R-:W-:Y:S01]  /*1380*/  LOP3.LUT R17, R16, 0x3ff00000, RZ, 0xfc, !PT ;  /* 0x3ff0000010117812 */ /* 0x000fe200078efcff */
[----:B------:R-:W-:Y:S01]  /*1390*/  IMAD.MOV.U32 R16, RZ, RZ, R18 ;  /* 0x000000ffff107224 */ /* 0x000fe200078e0012 */
[----:B------:R-:W-:Y:S02]  /*13a0*/  LOP3.LUT R3, R21, 0x7ff00000, RZ, 0xc0, !PT ;  /* 0x7ff0000015037812 */ /* 0x000fe400078ec0ff */
[----:B------:R-:W-:-:S03]  /*13b0*/  LOP3.LUT R6, R19, 0x7ff00000, RZ, 0xc0, !PT ;  /* 0x7ff0000013067812 */ /* 0x000fc600078ec0ff */
[----:B------:R-:W-:Y:S01]  /*13c0*/  @!P0 DMUL R16, R18, 8.98846567431157953865e+307 ;  /* 0x7fe0000012108828 */ /* 0x000fe20000000000 */
[----:B------:R-:W-:-:S03]  /*13d0*/  ISETP.GE.U32.AND P1, PT, R3, R6, PT ;  /* 0x000000060300720c */ /* 0x000fc60003f26070 */
[----:B------:R-:W-:Y:S01]  /*13e0*/  @!P2 LOP3.LUT R4, R19, 0x7ff00000, RZ, 0xc0, !PT ;  /* 0x7ff000001304a812 */ /* 0x000fe200078ec0ff */
[----:B------:R-:W-:Y:S01]  /*13f0*/  @!P2 IMAD.MOV.U32 R28, RZ, RZ, RZ ;  /* 0x000000ffff1ca224 */ /* 0x000fe200078e00ff */
[----:B------:R-:W0:Y:S02]  /*1400*/  MUFU.RCP64H R23, R17 ;  /* 0x0000001100177308 */ /* 0x000e240000001800 */
[----:B------:R-:W-:Y:S02]  /*1410*/  @!P2 ISETP.GE.U32.AND P3, PT, R3, R4, PT ;  /* 0x000000040300a20c */ /* 0x000fe40003f66070 */
[----:B------:R-:W-:Y:S02]  /*1420*/  MOV R4, 0x1ca00000 ;  /* 0x1ca0000000047802 */ /* 0x000fe40000000f00 */
[----:B------:R-:W-:Y:S02]  /*1430*/  @!P0 LOP3.LUT R6, R17, 0x7ff00000, RZ, 0xc0, !PT ;  /* 0x7ff0000011068812 */ /* 0x000fe400078ec0ff */
[----:B------:R-:W-:Y:S01]  /*1440*/  @!P2 SEL R25, R4, 0x63400000, !P3 ;  /* 0x634000000419a807 */ /* 0x000fe20005800000 */
[----:B0-----:R-:W-:-:S08]  /*1450*/  DFMA R26, R22, -R16, 1 ;  /* 0x3ff00000161a742b */ /* 0x001fd00000000810 */
[----:B------:R-:W-:-:S08]  /*1460*/  DFMA R26, R26, R26, R26 ;  /* 0x0000001a1a1a722b */ /* 0x000fd0000000001a */
[----:B------:R-:W-:Y:S01]  /*1470*/  DFMA R26, R22, R26, R22 ;  /* 0x0000001a161a722b */ /* 0x000fe20000000016 */
[--C-:B------:R-:W-:Y:S02]  /*1480*/  @!P2 LOP3.LUT R22, R25, 0x80000000, R21.reuse, 0xf8, !PT ;  /* 0x800000001916a812 */ /* 0x100fe400078ef815 */
[----:B------:R-:W-:Y:S02]  /*1490*/  SEL R23, R4, 0x63400000, !P1 ;  /* 0x6340000004177807 */ /* 0x000fe40004800000 */
[----:B------:R-:W-:Y:S01]  /*14a0*/  @!P2 LOP3.LUT R29, R22, 0x100000, RZ, 0xfc, !PT ;  /* 0x00100000161da812 */ /* 0x000fe200078efcff */
[----:B------:R-:W-:Y:S02]  /*14b0*/  IMAD.MOV.U32 R22, RZ, RZ, R20 ;  /* 0x000000ffff167224 */ /* 0x000fe400078e0014 */
[----:B------:R-:W-:Y:S01]  /*14c0*/  DFMA R24, R26, -R16, 1 ;  /* 0x3ff000001a18742b */ /* 0x000fe20000000810 */
[----:B------:R-:W-:-:S06]  /*14d0*/  LOP3.LUT R23, R23, 0x800fffff, R21, 0xf8, !PT ;  /* 0x800fffff17177812 */ /* 0x000fcc00078ef815 */
[----:B------:R-:W-:Y:S02]  /*14e0*/  @!P2 DFMA R22, R22, 2, -R28 ;  /* 0x400000001616a82b */ /* 0x000fe4000000081c */
[----:B------:R-:W-:-:S08]  /*14f0*/  DFMA R24, R26, R24, R26 ;  /* 0x000000181a18722b */ /* 0x000fd0000000001a */
[----:B------:R-:W-:-:S08]  /*1500*/  DMUL R26, R24, R22 ;  /* 0x00000016181a7228 */ /* 0x000fd00000000000 */
[----:B------:R-:W-:-:S08]  /*1510*/  DFMA R28, R26, -R16, R22 ;  /* 0x800000101a1c722b */ /* 0x000fd00000000016 */
[----:B------:R-:W-:Y:S01]  /*1520*/  DFMA R28, R24, R28, R26 ;  /* 0x0000001c181c722b */ /* 0x000fe2000000001a */
[----:B------:R-:W-:Y:S01]  /*1530*/  IMAD.MOV.U32 R24, RZ, RZ, R3 ;  /* 0x000000ffff187224 */ /* 0x000fe200078e0003 */
[----:B------:R-:W-:Y:S01]  /*1540*/  @!P2 LOP3.LUT R24, R23, 0x7ff00000, RZ, 0xc0, !PT ;  /* 0x7ff000001718a812 */ /* 0x000fe200078ec0ff */
[----:B------:R-:W-:-:S04]  /*1550*/  VIADD R26, R6, 0xffffffff ;  /* 0xffffffff061a7836 */ /* 0x000fc80000000000 */
[----:B------:R-:W-:-:S05]  /*1560*/  VIADD R25, R24, 0xffffffff ;  /* 0xffffffff18197836 */ /* 0x000fca0000000000 */
[----:B------:R-:W-:-:S04]  /*1570*/  ISETP.GT.U32.AND P0, PT, R25, 0x7feffffe, PT ;  /* 0x7feffffe1900780c */ /* 0x000fc80003f04070 */
[----:B------:R-:W-:-:S13]  /*1580*/  ISETP.GT.U32.OR P0, PT, R26, 0x7feffffe, P0 ;  /* 0x7feffffe1a00780c */ /* 0x000fda0000704470 */
[----:B------:R-:W-:Y:S05]  /*1590*/  @P0 BRA `(.L_x_23) ;  /* 0x00000000006c0947 */ /* 0x000fea0003800000 */
[----:B------:R-:W-:-:S04]  /*15a0*/  LOP3.LUT R20, R19, 0x7ff00000, RZ, 0xc0, !PT ;  /* 0x7ff0000013147812 */ /* 0x000fc800078ec0ff */
[CC--:B------:R-:W-:Y:S02]  /*15b0*/  VIADDMNMX R6, R3.reuse, -R20.reuse, 0xb9600000, !PT ;  /* 0xb960000003067446 */ /* 0x0c0fe40007800914 */
[----:B------:R-:W-:Y:S01]  /*15c0*/  ISETP.GE.U32.AND P0, PT, R3, R20, PT ;  /* 0x000000140300720c */ /* 0x000fe20003f06070 */
[----:B------:R-:W-:Y:S01]  /*15d0*/  IMAD.MOV.U32 R20, RZ, RZ, RZ ;  /* 0x000000ffff147224 */ /* 0x000fe200078e00ff */
[----:B------:R-:W-:Y:S02]  /*15e0*/  VIMNMX R3, PT, PT, R6, 0x46a00000, PT ;  /* 0x46a0000006037848 */ /* 0x000fe40003fe0100 */
[----:B------:R-:W-:-:S05]  /*15f0*/  SEL R4, R4, 0x63400000, !P0 ;  /* 0x6340000004047807 */ /* 0x000fca0004000000 */
[----:B------:R-:W-:-:S04]  /*1600*/  IMAD.IADD R3, R3, 0x1, -R4 ;  /* 0x0000000103037824 */ /* 0x000fc800078e0a04 */
[----:B------:R-:W-:-:S06]  /*1610*/  VIADD R21, R3, 0x7fe00000 ;  /* 0x7fe0000003157836 */ /* 0x000fcc0000000000 */
[----:B------:R-:W-:-:S10]  /*1620*/  DMUL R26, R28, R20 ;  /* 0x000000141c1a7228 */ /* 0x000fd40000000000 */
[----:B------:R-:W-:-:S13]  /*1630*/  FSETP.GTU.AND P0, PT, |R27|, 1.469367938527859385e-39, PT ;  /* 0x001000001b00780b */ /* 0x000fda0003f0c200 */
[----:B------:R-:W-:Y:S05]  /*1640*/  @P0 BRA `(.L_x_24) ;  /* 0x0000000000940947 */ /* 0x000fea0003800000 */
[----:B------:R-:W-:Y:S01]  /*1650*/  DFMA R16, R28, -R16, R22 ;  /* 0x800000101c10722b */ /* 0x000fe20000000016 */
[----:B------:R-:W-:-:S09]  /*1660*/  IMAD.MOV.U32 R20, RZ, RZ, RZ ;  /* 0x000000ffff147224 */ /* 0x000fd200078e00ff */
[C---:B------:R-:W-:Y:S02]  /*1670*/  FSETP.NEU.AND P0, PT, R17.reuse, RZ, PT ;  /* 0x000000ff1100720b */ /* 0x040fe40003f0d000 */
[----:B------:R-:W-:-:S04]  /*1680*/  LOP3.LUT R19, R17, 0x80000000, R19, 0x48, !PT ;  /* 0x8000000011137812 */ /* 0x000fc800078e4813 */
[----:B------:R-:W-:-:S07]  /*1690*/  LOP3.LUT R21, R19, R21, RZ, 0xfc, !PT ;  /* 0x0000001513157212 */ /* 0x000fce00078efcff */
[----:B------:R-:W-:Y:S05]  /*16a0*/  @!P0 BRA `(.L_x_24) ;  /* 0x00000000007c8947 */ /* 0x000fea0003800000 */
[----:B------:R-:W-:Y:S01]  /*16b0*/  IMAD.MOV R17, RZ, RZ, -R3 ;  /* 0x000000ffff117224 */ /* 0x000fe200078e0a03 */
[----:B------:R-:W-:Y:S01]  /*16c0*/  DMUL.RP R20, R28, R20 ;  /* 0x000000141c147228 */ /* 0x000fe20000008000 */
[----:B------:R-:W-:Y:S01]  /*16d0*/  IMAD.MOV.U32 R16, RZ, RZ, RZ ;  /* 0x000000ffff107224 */ /* 0x000fe200078e00ff */
[----:B------:R-:W-:-:S05]  /*16e0*/  IADD3 R3, PT, PT, -R3, -0x43300000, RZ ;  /* 0xbcd0000003037810 */ /* 0x000fca0007ffe1ff */
[----:B------:R-:W-:-:S03]  /*16f0*/  DFMA R16, R26, -R16, R28 ;  /* 0x800000101a10722b */ /* 0x000fc6000000001c */
[----:B------:R-:W-:-:S07]  /*1700*/  LOP3.LUT R19, R21, R19, RZ, 0x3c, !PT ;  /* 0x0000001315137212 */ /* 0x000fce00078e3cff */
[----:B------:R-:W-:-:S04]  /*1710*/  FSETP.NEU.AND P0, PT, |R17|, R3, PT ;  /* 0x000000031100720b */ /* 0x000fc80003f0d200 */
[----:B------:R-:W-:Y:S02]  /*1720*/  FSEL R26, R20, R26, !P0 ;  /* 0x0000001a141a7208 */ /* 0x000fe40004000000 */
[----:B------:R-:W-:Y:S01]  /*1730*/  FSEL R27, R19, R27, !P0 ;  /* 0x0000001b131b7208 */ /* 0x000fe20004000000 */
[----:B------:R-:W-:Y:S06]  /*1740*/  BRA `(.L_x_24) ;  /* 0x0000000000547947 */ /* 0x000fec0003800000 */
.L_x_23:
[----:B------:R-:W-:-:S14]  /*1750*/  DSETP.NAN.AND P0, PT, R20, R20, PT ;  /* 0x000000141400722a */ /* 0x000fdc0003f08000 */
[----:B------:R-:W-:Y:S05]  /*1760*/  @P0 BRA `(.L_x_25) ;  /* 0x0000000000440947 */ /* 0x000fea0003800000 */
[----:B------:R-:W-:-:S14]  /*1770*/  DSETP.NAN.AND P0, PT, R18, R18, PT ;  /* 0x000000121200722a */ /* 0x000fdc0003f08000 */
[----:B------:R-:W-:Y:S05]  /*1780*/  @P0 BRA `(.L_x_26) ;  /* 0x0000000000300947 */ /* 0x000fea0003800000 */
[----:B------:R-:W-:Y:S01]  /*1790*/  ISETP.NE.AND P0, PT, R24, R6, PT ;  /* 0x000000061800720c */ /* 0x000fe20003f05270 */
[----:B------:R-:W-:Y:S02]  /*17a0*/  IMAD.MOV.U32 R26, RZ, RZ, 0x0 ;  /* 0x00000000ff1a7424 */ /* 0x000fe400078e00ff */
[----:B------:R-:W-:-:S10]  /*17b0*/  IMAD.MOV.U32 R27, RZ, RZ, -0x80000 ;  /* 0xfff80000ff1b7424 */ /* 0x000fd400078e00ff */
[----:B------:R-:W-:Y:S05]  /*17c0*/  @!P0 BRA `(.L_x_24) ;  /* 0x0000000000348947 */ /* 0x000fea0003800000 */
[----:B------:R-:W-:Y:S02]  /*17d0*/  ISETP.NE.AND P0, PT, R24, 0x7ff00000, PT ;  /* 0x7ff000001800780c */ /* 0x000fe40003f05270 */
[----:B------:R-:W-:Y:S02]  /*17e0*/  LOP3.LUT R27, R21, 0x80000000, R19, 0x48, !PT ;  /* 0x80000000151b7812 */ /* 0x000fe400078e4813 */
[----:B------:R-:W-:-:S13]  /*17f0*/  ISETP.EQ.OR P0, PT, R6, RZ, !P0 ;  /* 0x000000ff0600720c */ /* 0x000fda0004702670 */
[----:B------:R-:W-:Y:S01]  /*1800*/  @P0 LOP3.LUT R3, R27, 0x7ff00000, RZ, 0xfc, !PT ;  /* 0x7ff000001b030812 */ /* 0x000fe200078efcff */
[----:B------:R-:W-:Y:S02]  /*1810*/  @!P0 IMAD.MOV.U32 R26, RZ, RZ, RZ ;  /* 0x000000ffff1a8224 */ /* 0x000fe400078e00ff */
[----:B------:R-:W-:Y:S02]  /*1820*/  @P0 IMAD.MOV.U32 R26, RZ, RZ, RZ ;  /* 0x000000ffff1a0224 */ /* 0x000fe400078e00ff */
[----:B------:R-:W-:Y:S01]  /*1830*/  @P0 IMAD.MOV.U32 R27, RZ, RZ, R3 ;  /* 0x000000ffff1b0224 */ /* 0x000fe200078e0003 */
[----:B------:R-:W-:Y:S06]  /*1840*/  BRA `(.L_x_24) ;  /* 0x0000000000147947 */ /* 0x000fec0003800000 */
.L_x_26:
[----:B------:R-:W-:Y:S01]  /*1850*/  LOP3.LUT R27, R19, 0x80000, RZ, 0xfc, !PT ;  /* 0x00080000131b7812 */ /* 0x000fe200078efcff */
[----:B------:R-:W-:Y:S01]  /*1860*/  IMAD.MOV.U32 R26, RZ, RZ, R18 ;  /* 0x000000ffff1a7224 */ /* 0x000fe200078e0012 */
[----:B------:R-:W-:Y:S06]  /*1870*/  BRA `(.L_x_24) ;  /* 0x0000000000087947 */ /* 0x000fec0003800000 */
.L_x_25:
[----:B------:R-:W-:Y:S01]  /*1880*/  LOP3.LUT R27, R21, 0x80000, RZ, 0xfc, !PT ;  /* 0x00080000151b7812 */ /* 0x000fe200078efcff */
[----:B------:R-:W-:-:S07]  /*1890*/  IMAD.MOV.U32 R26, RZ, RZ, R20 ;  /* 0x000000ffff1a7224 */ /* 0x000fce00078e0014 */
.L_x_24:
[----:B------:R-:W-:Y:S05]  /*18a0*/  BSYNC.RECONVERGENT B3 ;  /* 0x0000000000037941 */ /* 0x000fea0003800200 */
.L_x_22:
[----:B------:R-:W-:Y:S01]  /*18b0*/  IMAD.MOV.U32 R3, RZ, RZ, 0x0 ;  /* 0x00000000ff037424 */ /* 0x000fe200078e00ff */
[----:B------:R-:W-:Y:S01]  /*18c0*/  MOV R17, R27 ;  /* 0x0000001b00117202 */ /* 0x000fe20000000f00 */
[----:B------:R-:W-:Y:S02]  /*18d0*/  IMAD.MOV.U32 R16, RZ, RZ, R26 ;  /* 0x000000ffff107224 */ /* 0x000fe400078e001a */
[----:B------:R-:W-:Y:S05]  /*18e0*/  RET.REL.NODEC R2 `(_Z8workloadPfm) ;  /* 0xffffffe402c47950 */ /* 0x000fea0003c3ffff */
        .weak           $__internal_1_$__cuda_sm20_div_u64
        .type           $__internal_1_$__cuda_sm20_div_u64,@function
        .size           $__internal_1_$__cuda_sm20_div_u64,(.L_x_29 - $__internal_1_$__cuda_sm20_div_u64)
$__internal_1_$__cuda_sm20_div_u64:
[----:B------:R-:W-:Y:S02]  /*18f0*/  IMAD.MOV.U32 R10, RZ, RZ, R5 ;  /* 0x000000ffff0a7224 */ /* 0x000fe400078e0005 */
[----:B------:R-:W-:-:S04]  /*1900*/  IMAD.MOV.U32 R11, RZ, RZ, R3 ;  /* 0x000000ffff0b7224 */ /* 0x000fc800078e0003 */
[----:B------:R-:W0:Y:S08]  /*1910*/  I2F.U64.RP R10, R10 ;  /* 0x0000000a000a7312 */ /* 0x000e300000309000 */
[----:B0-----:R-:W0:Y:S02]  /*1920*/  MUFU.RCP R6, R10 ;  /* 0x0000000a00067308 */ /* 0x001e240000001000 */
[----:B0-----:R-:W-:-:S06]  /*1930*/  VIADD R6, R6, 0x1ffffffe ;  /* 0x1ffffffe06067836 */ /* 0x001fcc0000000000 */
[----:B------:R-:W0:Y:S02]  /*1940*/  F2I.U64.TRUNC R6, R6 ;  /* 0x0000000600067311 */ /* 0x000e24000020d800 */
[----:B0-----:R-:W-:-:S04]  /*1950*/  IMAD.WIDE.U32 R8, R6, R5, RZ ;  /* 0x0000000506087225 */ /* 0x001fc800078e00ff */
[----:B------:R-:W-:Y:S01]  /*1960*/  IMAD R9, R6, R3, R9 ;  /* 0x0000000306097224 */ /* 0x000fe200078e0209 */
[----:B------:R-:W-:-:S03]  /*1970*/  IADD3 R13, P0, PT, RZ, -R8, RZ ;  /* 0x80000008ff0d7210 */ /* 0x000fc60007f1e0ff */
[----:B------:R-:W-:Y:S02]  /*1980*/  IMAD R9, R7, R5, R9 ;  /* 0x0000000507097224 */ /* 0x000fe400078e0209 */
[----:B------:R-:W-:-:S04]  /*1990*/  IMAD.HI.U32 R8, R6, R13, RZ ;  /* 0x0000000d06087227 */ /* 0x000fc800078e00ff */
[----:B------:R-:W-:Y:S02]  /*19a0*/  IMAD.X R15, RZ, RZ, ~R9, P0 ;  /* 0x000000ffff0f7224 */ /* 0x000fe400000e0e09 */
[----:B------:R-:W-:Y:S02]  /*19b0*/  IMAD.MOV.U32 R9, RZ, RZ, R6 ;  /* 0x000000ffff097224 */ /* 0x000fe400078e0006 */
[-C--:B------:R-:W-:Y:S02]  /*19c0*/  IMAD R11, R7, R15.reuse, RZ ;  /* 0x0000000f070b7224 */ /* 0x080fe400078e02ff */
[----:B------:R-:W-:-:S04]  /*19d0*/  IMAD.WIDE.U32 R8, P0, R6, R15, R8 ;  /* 0x0000000f06087225 */ /* 0x000fc80007800008 */
[----:B------:R-:W-:-:S04]  /*19e0*/  IMAD.HI.U32 R15, R7, R15, RZ ;  /* 0x0000000f070f7227 */ /* 0x000fc800078e00ff */
[----:B------:R-:W-:-:S05]  /*19f0*/  IMAD.HI.U32 R8, P1, R7, R13, R8 ;  /* 0x0000000d07087227 */ /* 0x000fca0007820008 */
[----:B------:R-:W-:Y:S01]  /*1a00*/  IADD3 R9, P2, PT, R11, R8, RZ ;  /* 0x000000080b097210 */ /* 0x000fe20007f5e0ff */
[----:B------:R-:W-:-:S04]  /*1a10*/  IMAD.X R8, R15, 0x1, R7, P0 ;  /* 0x000000010f087824 */ /* 0x000fc800000e0607 */
[----:B------:R-:W-:Y:S01]  /*1a20*/  IMAD.WIDE.U32 R6, R9, R5, RZ ;  /* 0x0000000509067225 */ /* 0x000fe200078e00ff */
[----:B------:R-:W-:-:S03]  /*1a30*/  IADD3.X R10, PT, PT, RZ, RZ, R8, P2, P1 ;  /* 0x000000ffff0a7210 */ /* 0x000fc600017e2408 */
[----:B------:R-:W-:Y:S01]  /*1a40*/  IMAD R7, R9, R3, R7 ;  /* 0x0000000309077224 */ /* 0x000fe200078e0207 */
[----:B------:R-:W-:-:S03]  /*1a50*/  IADD3 R11, P0, PT, RZ, -R6, RZ ;  /* 0x80000006ff0b7210 */ /* 0x000fc60007f1e0ff */
[----:B------:R-:W-:Y:S02]  /*1a60*/  IMAD R7, R10, R5, R7 ;  /* 0x000000050a077224 */ /* 0x000fe400078e0207 */
[----:B------:R-:W-:-:S04]  /*1a70*/  IMAD.HI.U32 R8, R9, R11, RZ ;  /* 0x0000000b09087227 */ /* 0x000fc800078e00ff */
[----:B------:R-:W-:-:S04]  /*1a80*/  IMAD.X R7, RZ, RZ, ~R7, P0 ;  /* 0x000000ffff077224 */ /* 0x000fc800000e0e07 */
[----:B------:R-:W-:-:S04]  /*1a90*/  IMAD.WIDE.U32 R8, P0, R9, R7, R8 ;  /* 0x0000000709087225 */ /* 0x000fc80007800008 */
[C---:B------:R-:W-:Y:S02]  /*1aa0*/  IMAD R6, R10.reuse, R7, RZ ;  /* 0x000000070a067224 */ /* 0x040fe400078e02ff */
[----:B------:R-:W-:-:S04]  /*1ab0*/  IMAD.HI.U32 R9, P1, R10, R11, R8 ;  /* 0x0000000b0a097227 */ /* 0x000fc80007820008 */
[----:B------:R-:W-:Y:S01]  /*1ac0*/  IMAD.HI.U32 R7, R10, R7, RZ ;  /* 0x000000070a077227 */ /* 0x000fe200078e00ff */
[----:B------:R-:W-:-:S03]  /*1ad0*/  IADD3 R9, P2, PT, R6, R9, RZ ;  /* 0x0000000906097210 */ /* 0x000fc60007f5e0ff */
[----:B------:R-:W-:Y:S02]  /*1ae0*/  IMAD.X R10, R7, 0x1, R10, P0 ;  /* 0x00000001070a7824 */ /* 0x000fe400000e060a */
[----:B------:R-:W-:-:S03]  /*1af0*/  IMAD.HI.U32 R6, R9, R2, RZ ;  /* 0x0000000209067227 */ /* 0x000fc600078e00ff */
[----:B------:R-:W-:Y:S01]  /*1b00*/  IADD3.X R11, PT, PT, RZ, RZ, R10, P2, P1 ;  /* 0x000000ffff0b7210 */ /* 0x000fe200017e240a */
[----:B------:R-:W-:Y:S02]  /*1b10*/  IMAD.MOV.U32 R7, RZ, RZ, RZ ;  /* 0x000000ffff077224 */ /* 0x000fe400078e00ff */
[----:B------:R-:W-:-:S04]  /*1b20*/  IMAD.WIDE.U32 R6, R9, R0, R6 ;  /* 0x0000000009067225 */ /* 0x000fc800078e0006 */
[C---:B------:R-:W-:Y:S02]  /*1b30*/  IMAD R9, R11.reuse, R0, RZ ;  /* 0x000000000b097224 */ /* 0x040fe400078e02ff */
[----:B------:R-:W-:-:S04]  /*1b40*/  IMAD.HI.U32 R6, P0, R11, R2, R6 ;  /* 0x000000020b067227 */ /* 0x000fc80007800006 */
[----:B------:R-:W-:Y:S01]  /*1b50*/  IMAD.HI.U32 R8, R11, R0, RZ ;  /* 0x000000000b087227 */ /* 0x000fe200078e00ff */
[----:B------:R-:W-:-:S03]  /*1b60*/  IADD3 R10, P1, PT, R9, R6, RZ ;  /* 0x00000006090a7210 */ /* 0x000fc60007f3e0ff */
[----:B------:R-:W-:Y:S02]  /*1b70*/  IMAD.X R8, RZ, RZ, R8, P0 ;  /* 0x000000ffff087224 */ /* 0x000fe400000e0608 */
[----:B------:R-:W-:-:S04]  /*1b80*/  IMAD.WIDE.U32 R6, R10, R5, RZ ;  /* 0x000000050a067225 */ /* 0x000fc800078e00ff */
[----:B------:R-:W-:Y:S01]  /*1b90*/  IMAD.X R8, RZ, RZ, R8, P1 ;  /* 0x000000ffff087224 */ /* 0x000fe200008e0608 */
[----:B------:R-:W-:Y:S01]  /*1ba0*/  IADD3 R14, P1, PT, -R6, R2, RZ ;  /* 0x00000002060e7210 */ /* 0x000fe20007f3e1ff */
[----:B------:R-:W-:-:S03]  /*1bb0*/  IMAD R7, R10, R3, R7 ;  /* 0x000000030a077224 */ /* 0x000fc600078e0207 */
[-C--:B------:R-:W-:Y:S01]  /*1bc0*/  ISETP.GE.U32.AND P0, PT, R14, R5.reuse, PT ;  /* 0x000000050e00720c */ /* 0x080fe20003f06070 */
[----:B------:R-:W-:-:S04]  /*1bd0*/  IMAD R7, R8, R5, R7 ;  /* 0x0000000508077224 */ /* 0x000fc800078e0207 */
[----:B------:R-:W-:Y:S01]  /*1be0*/  IMAD.X R16, R0, 0x1, ~R7, P1 ;  /* 0x0000000100107824 */ /* 0x000fe200008e0e07 */
[C---:B------:R-:W-:Y:S02]  /*1bf0*/  IADD3 R12, P1, PT, -R5.reuse, R14, RZ ;  /* 0x0000000e050c7210 */ /* 0x040fe40007f3e1ff */
[----:B------:R-:W-:Y:S02]  /*1c00*/  IADD3 R7, P2, PT, R10, 0x1, RZ ;  /* 0x000000010a077810 */ /* 0x000fe40007f5e0ff */
[C---:B------:R-:W-:Y:S01]  /*1c10*/  ISETP.GE.U32.AND.EX P0, PT, R16.reuse, R3, PT, P0 ;  /* 0x000000031000720c */ /* 0x040fe20003f06100 */
[----:B------:R-:W-:Y:S01]  /*1c20*/  IMAD.X R6, R16, 0x1, ~R3, P1 ;  /* 0x0000000110067824 */ /* 0x000fe200008e0e03 */
[----:B------:R-:W-:Y:S01]  /*1c30*/  ISETP.NE.U32.AND P1, PT, R5, RZ, PT ;  /* 0x000000ff0500720c */ /* 0x000fe20003f25070 */
[----:B------:R-:W-:Y:S01]  /*1c40*/  IMAD.X R9, RZ, RZ, R8, P2 ;  /* 0x000000ffff097224 */ /* 0x000fe200010e0608 */
[----:B------:R-:W-:Y:S02]  /*1c50*/  SEL R7, R7, R10, P0 ;  /* 0x0000000a07077207 */ /* 0x000fe40000000000 */
[----:B------:R-:W-:-:S02]  /*1c60*/  SEL R12, R12, R14, P0 ;  /* 0x0000000e0c0c7207 */ /* 0x000fc40000000000 */
[----:B------:R-:W-:Y:S02]  /*1c70*/  SEL R10, R6, R16, P0 ;  /* 0x00000010060a7207 */ /* 0x000fe40000000000 */
[----:B------:R-:W-:Y:S02]  /*1c80*/  SEL R6, R9, R8, P0 ;  /* 0x0000000809067207 */ /* 0x000fe40000000000 */
[----:B------:R-:W-:Y:S02]  /*1c90*/  IADD3 R8, P2, PT, R7, 0x1, RZ ;  /* 0x0000000107087810 */ /* 0x000fe40007f5e0ff */
[----:B------:R-:W-:Y:S02]  /*1ca0*/  ISETP.GE.U32.AND P0, PT, R12, R5, PT ;  /* 0x000000050c00720c */ /* 0x000fe40003f06070 */
[----:B------:R-:W-:Y:S01]  /*1cb0*/  ISETP.NE.AND.EX P1, PT, R3, RZ, PT, P1 ;  /* 0x000000ff0300720c */ /* 0x000fe20003f25310 */
[----:B------:R-:W-:Y:S01]  /*1cc0*/  IMAD.X R9, RZ, RZ, R6, P2 ;  /* 0x000000ffff097224 */ /* 0x000fe200010e0606 */
[----:B------:R-:W-:-:S04]  /*1cd0*/  ISETP.GE.U32.AND.EX P0, PT, R10, R3, PT, P0 ;  /* 0x000000030a00720c */ /* 0x000fc80003f06100 */
[----:B------:R-:W-:Y:S01]  /*1ce0*/  SEL R8, R8, R7, P0 ;  /* 0x0000000708087207 */ /* 0x000fe20000000000 */
[----:B------:R-:W-:Y:S01]  /*1cf0*/  IMAD.MOV.U32 R7, RZ, RZ, 0x0 ;  /* 0x00000000ff077424 */ /* 0x000fe200078e00ff */
[----:B------:R-:W-:Y:S01]  /*1d00*/  SEL R9, R9, R6, P0 ;  /* 0x0000000609097207 */ /* 0x000fe20000000000 */
[----:B------:R-:W-:Y:S01]  /*1d10*/  IMAD.MOV.U32 R6, RZ, RZ, R4 ;  /* 0x000000ffff067224 */ /* 0x000fe200078e0004 */
[----:B------:R-:W-:Y:S02]  /*1d20*/  SEL R8, R8, 0xffffffff, P1 ;  /* 0xffffffff08087807 */ /* 0x000fe40000800000 */
[----:B------:R-:W-:Y:S01]  /*1d30*/  SEL R9, R9, 0xffffffff, P1 ;  /* 0xffffffff09097807 */ /* 0x000fe20000800000 */
[----:B------:R-:W-:Y:S06]  /*1d40*/  RET.REL.NODEC R6 `(_Z8workloadPfm) ;  /* 0xffffffe006ac7950 */ /* 0x000fec0003c3ffff */
.L_x_27:
[----:B------:R-:W-:-:S00]  /*1d50*/  BRA `(.L_x_27) ;  /* 0xfffffffc00fc7947 */ /* 0x000fc0000383ffff */
[----:B------:R-:W-:-:S00]  /*1d60*/  NOP ;  /* 0x0000000000007918 */ /* 0x000fc00000000000 */
        /* <DEDUP_REMOVED lines=9> */
.L_x_29:


//--------------------- .nv.shared.reserved.0     --------------------------
	.section	.nv.shared.reserved.0,"aw",@nobits
	.weak		__nv_reservedSMEM_offset_0_alias
	.size		__nv_reservedSMEM_offset_0_alias, 0, 64
	.other		__nv_reservedSMEM_offset_0_alias,@"STO_CUDA_RESERVED_SHARED STV_DEFAULT"
__nv_reservedSMEM_offset_0_alias:
	.zero		0
	.zero		64


//--------------------- .nv.constant0._Z8workloadPfm --------------------------
	.section	.nv.constant0._Z8workloadPfm,"a",@progbits
	.sectionflags	@""
	.align	4
.nv.constant0._Z8workloadPfm:
	.zero		912


//--------------------- SYMBOLS --------------------------

	.type		.nv.reservedSmem.offset0,@object
	.size		.nv.reservedSmem.offset0,0x4
